	.headerflags	@"EF_CUDA_TEXMODE_UNIFIED EF_CUDA_64BIT_ADDRESS EF_CUDA_ACCELERATORS EF_CUDA_SM90 EF_CUDA_VIRTUAL_SM(EF_CUDA_SM90)"
	.elftype	@"ET_EXEC"


//--------------------- .nv.info                  --------------------------
	.section	.nv.info,"",@"SHT_CUDA_INFO"
	.align	4


	//----- nvinfo : EIATTR_REGCOUNT
	.align		4
        /*0000*/ 	.byte	0x04, 0x2f
        /*0002*/ 	.short	(.L_3 - .L_2)
	.align		4
.L_2:
        /*0004*/ 	.word	index@(triton_poi_fused__native_batch_norm_legit_no_training_add_relu_6)
        /*0008*/ 	.word	0x0000001a


	//----- nvinfo : EIATTR_MIN_STACK_SIZE
	.align		4
.L_3:
        /*000c*/ 	.byte	0x04, 0x12
        /*000e*/ 	.short	(.L_5 - .L_4)
	.align		4
.L_4:
        /*0010*/ 	.word	index@(triton_poi_fused__native_batch_norm_legit_no_training_add_relu_6)
        /*0014*/ 	.word	0x00000000


	//----- nvinfo : EIATTR_FRAME_SIZE
	.align		4
.L_5:
        /*0018*/ 	.byte	0x04, 0x11
        /*001a*/ 	.short	(.L_7 - .L_6)
	.align		4
.L_6:
        /*001c*/ 	.word	index@(triton_poi_fused__native_batch_norm_legit_no_training_add_relu_6)
        /*0020*/ 	.word	0x00000000


	//----- nvinfo : EIATTR_MIN_STACK_SIZE
	.align		4
.L_7:
        /*0024*/ 	.byte	0x04, 0x12
        /*0026*/ 	.short	(.L_9 - .L_8)
	.align		4
.L_8:
        /*0028*/ 	.word	index@(triton_poi_fused__native_batch_norm_legit_no_training_add_relu_6)
        /*002c*/ 	.word	0x00000000
.L_9:


//--------------------- .nv.info.triton_poi_fused__native_batch_norm_legit_no_training_add_relu_6 --------------------------
	.section	.nv.info.triton_poi_fused__native_batch_norm_legit_no_training_add_relu_6,"",@"SHT_CUDA_INFO"
	.sectionflags	@""
	.align	4


	//----- nvinfo : EIATTR_CUDA_API_VERSION
	.align		4
        /*0000*/ 	.byte	0x04, 0x37
        /*0002*/ 	.short	(.L_11 - .L_10)
.L_10:
        /*0004*/ 	.word	0x0000007c


	//----- nvinfo : EIATTR_KPARAM_INFO
	.align		4
.L_11:
        /*0008*/ 	.byte	0x04, 0x17
        /*000a*/ 	.short	(.L_13 - .L_12)
.L_12:
        /*000c*/ 	.word	0x00000000
        /*0010*/ 	.short	0x0007
        /*0012*/ 	.short	0x0038
        /*0014*/ 	.byte	0x00, 0xf0, 0x11, 0x00


	//----- nvinfo : EIATTR_KPARAM_INFO
	.align		4
.L_13:
        /*0018*/ 	.byte	0x04, 0x17
        /*001a*/ 	.short	(.L_15 - .L_14)
.L_14:
        /*001c*/ 	.word	0x00000000
        /*0020*/ 	.short	0x0006
        /*0022*/ 	.short	0x0030
        /*0024*/ 	.byte	0x00, 0xf4, 0x21, 0x00


	//----- nvinfo : EIATTR_KPARAM_INFO
	.align		4
.L_15:
        /*0028*/ 	.byte	0x04, 0x17
        /*002a*/ 	.short	(.L_17 - .L_16)
.L_16:
        /*002c*/ 	.word	0x00000000
        /*0030*/ 	.short	0x0005
        /*0032*/ 	.short	0x0028
        /*0034*/ 	.byte	0x00, 0xf4, 0x21, 0x00


	//----- nvinfo : EIATTR_KPARAM_INFO
	.align		4
.L_17:
        /*0038*/ 	.byte	0x04, 0x17
        /*003a*/ 	.short	(.L_19 - .L_18)
.L_18:
        /*003c*/ 	.word	0x00000000
        /*0040*/ 	.short	0x0004
        /*0042*/ 	.short	0x0020
        /*0044*/ 	.byte	0x00, 0xf4, 0x21, 0x00


	//----- nvinfo : EIATTR_KPARAM_INFO
	.align		4
.L_19:
        /*0048*/ 	.byte	0x04, 0x17
        /*004a*/ 	.short	(.L_21 - .L_20)
.L_20:
        /*004c*/ 	.word	0x00000000
        /*0050*/ 	.short	0x0003
        /*0052*/ 	.short	0x0018
        /*0054*/ 	.byte	0x00, 0xf4, 0x21, 0x00


	//----- nvinfo : EIATTR_KPARAM_INFO
	.align		4
.L_21:
        /*0058*/ 	.byte	0x04, 0x17
        /*005a*/ 	.short	(.L_23 - .L_22)
.L_22:
        /*005c*/ 	.word	0x00000000
        /*0060*/ 	.short	0x0002
        /*0062*/ 	.short	0x0010
        /*0064*/ 	.byte	0x00, 0xf4, 0x21, 0x00


	//----- nvinfo : EIATTR_KPARAM_INFO
	.align		4
.L_23:
        /*0068*/ 	.byte	0x04, 0x17
        /*006a*/ 	.short	(.L_25 - .L_24)
.L_24:
        /*006c*/ 	.word	0x00000000
        /*0070*/ 	.short	0x0001
        /*0072*/ 	.short	0x0008
        /*0074*/ 	.byte	0x00, 0xf4, 0x21, 0x00


	//----- nvinfo : EIATTR_KPARAM_INFO
	.align		4
.L_25:
        /*0078*/ 	.byte	0x04, 0x17
        /*007a*/ 	.short	(.L_27 - .L_26)
.L_26:
        /*007c*/ 	.word	0x00000000
        /*0080*/ 	.short	0x0000
        /*0082*/ 	.short	0x0000
        /*0084*/ 	.byte	0x00, 0xf4, 0x21, 0x00


	//----- nvinfo : EIATTR_SPARSE_MMA_MASK
	.align		4
.L_27:
        /*0088*/ 	.byte	0x03, 0x50
        /*008a*/ 	.short	0x0000


	//----- nvinfo : EIATTR_MAXREG_COUNT
	.align		4
        /*008c*/ 	.byte	0x03, 0x1b
        /*008e*/ 	.short	0x00ff


	//----- nvinfo : EIATTR_EXIT_INSTR_OFFSETS
	.align		4
        /*0090*/ 	.byte	0x04, 0x1c
        /*0092*/ 	.short	(.L_29 - .L_28)


	//   ....[0]....
.L_28:
        /*0094*/ 	.word	0x00000500


	//   ....[1]....
        /*0098*/ 	.word	0x00000520


	//----- nvinfo : EIATTR_REQNTID
	.align		4
.L_29:
        /*009c*/ 	.byte	0x04, 0x10
        /*009e*/ 	.short	(.L_31 - .L_30)
.L_30:
        /*00a0*/ 	.word	0x00000080
        /*00a4*/ 	.word	0x00000001
        /*00a8*/ 	.word	0x00000001


	//----- nvinfo : EIATTR_CBANK_PARAM_SIZE
	.align		4
.L_31:
        /*00ac*/ 	.byte	0x03, 0x19
        /*00ae*/ 	.short	0x003c


	//----- nvinfo : EIATTR_PARAM_CBANK
	.align		4
        /*00b0*/ 	.byte	0x04, 0x0a
        /*00b2*/ 	.short	(.L_33 - .L_32)
	.align		4
.L_32:
        /*00b4*/ 	.word	index@(.nv.constant0.triton_poi_fused__native_batch_norm_legit_no_training_add_relu_6)
        /*00b8*/ 	.short	0x0210
        /*00ba*/ 	.short	0x003c


	//----- nvinfo : EIATTR_SW_WAR
	.align		4
.L_33:
        /*00bc*/ 	.byte	0x04, 0x36
        /*00be*/ 	.short	(.L_35 - .L_34)
.L_34:
        /*00c0*/ 	.word	0x00000008
.L_35:


//--------------------- .nv.callgraph             --------------------------
	.section	.nv.callgraph,"",@"SHT_CUDA_CALLGRAPH"
	.align	4
	.sectionentsize	8
	.align		4
        /*0000*/ 	.word	0x00000000
	.align		4
        /*0004*/ 	.word	0xffffffff
	.align		4
        /*0008*/ 	.word	0x00000000
	.align		4
        /*000c*/ 	.word	0xfffffffe
	.align		4
        /*0010*/ 	.word	0x00000000
	.align		4
        /*0014*/ 	.word	0xfffffffd
	.align		4
        /*0018*/ 	.word	0x00000000
	.align		4
        /*001c*/ 	.word	0xfffffffc


//--------------------- .nv.constant4             --------------------------
	.section	.nv.constant4,"a",@progbits
	.align	8
	.align		8
.nv.constant4:
        /*0000*/ 	.dword	_$_str
	.align		8
        /*0008*/ 	.dword	_$_str_$_2


//--------------------- .text.triton_poi_fused__native_batch_norm_legit_no_training_add_relu_6 --------------------------
	.section	.text.triton_poi_fused__native_batch_norm_legit_no_training_add_relu_6,"ax",@progbits
	.align	128
        .global         triton_poi_fused__native_batch_norm_legit_no_training_add_relu_6
        .type           triton_poi_fused__native_batch_norm_legit_no_training_add_relu_6,@function
        .size           triton_poi_fused__native_batch_norm_legit_no_training_add_relu_6,(.L_x_1 - triton_poi_fused__native_batch_norm_legit_no_training_add_relu_6)
        .other          triton_poi_fused__native_batch_norm_legit_no_training_add_relu_6,@"STO_CUDA_ENTRY STV_DEFAULT"
triton_poi_fused__native_batch_norm_legit_no_training_add_relu_6:
.text.triton_poi_fused__native_batch_norm_legit_no_training_add_relu_6:
[----:B------:R-:W0:Y:S01]  /*0000*/  LDC R1, c[0x0][0x28] ;  /* 0x00000a00ff017b82 */ /* 0x000e220000000800 */
[----:B------:R-:W1:Y:S07]  /*0010*/  S2R R0, SR_TID.X ;  /* 0x0000000000007919 */ /* 0x000e6e0000002100 */
[----:B------:R-:W2:Y:S01]  /*0020*/  LDC.64 R4, c[0x0][0x220] ;  /* 0x00008800ff047b82 */ /* 0x000ea20000000a00 */
[----:B------:R-:W-:Y:S01]  /*0030*/  HFMA2.MMA R12, -RZ, RZ, 0, 0 ;  /* 0x00000000ff0c7435 */ /* 0x000fe200000001ff */
[----:B------:R-:W-:Y:S01]  /*0040*/  ULDC.64 UR4, c[0x0][0x208] ;  /* 0x0000820000047ab9 */ /* 0x000fe20000000a00 */
[----:B------:R-:W3:Y:S05]  /*0050*/  S2R R13, SR_CTAID.X ;  /* 0x00000000000d7919 */ /* 0x000eea0000002500 */
[----:B------:R-:W4:Y:S08]  /*0060*/  LDC.64 R22, c[0x0][0x218] ;  /* 0x00008600ff167b82 */ /* 0x000f300000000a00 */
[----:B------:R-:W5:Y:S08]  /*0070*/  LDC.64 R20, c[0x0][0x210] ;  /* 0x00008400ff147b82 */ /* 0x000f700000000a00 */
[----:B------:R-:W2:Y:S01]  /*0080*/  LDC.64 R8, c[0x0][0x228] ;  /* 0x00008a00ff087b82 */ /* 0x000ea20000000a00 */
[----:B-1----:R-:W-:-:S07]  /*0090*/  SHF.L.U32 R0, R0, 0x1, RZ ;  /* 0x0000000100007819 */ /* 0x002fce00000006ff */
[----:B------:R-:W1:Y:S01]  /*00a0*/  LDC.64 R10, c[0x0][0x230] ;  /* 0x00008c00ff0a7b82 */ /* 0x000e620000000a00 */
[----:B---3--:R-:W-:Y:S02]  /*00b0*/  SHF.R.S32.HI R2, RZ, 0x17, R13 ;  /* 0x00000017ff027819 */ /* 0x008fe4000001140d */
[----:B------:R-:W-:Y:S02]  /*00c0*/  LOP3.LUT R0, R0, 0xfe, RZ, 0xc0, !PT ;  /* 0x000000fe00007812 */ /* 0x000fe400078ec0ff */
[----:B------:R-:W-:-:S03]  /*00d0*/  SGXT R2, R2, 0x1 ;  /* 0x000000010202781a */ /* 0x000fc60000000200 */
[----:B------:R-:W3:Y:S01]  /*00e0*/  LDC.64 R6, c[0x0][0x238] ;  /* 0x00008e00ff067b82 */ /* 0x000ee20000000a00 */
[----:B------:R-:W-:-:S04]  /*00f0*/  LEA R13, R13, R0, 0x8 ;  /* 0x000000000d0d7211 */ /* 0x000fc800078e40ff */
[----:B------:R-:W-:Y:S02]  /*0100*/  LEA.HI R2, R2, R13, RZ, 0x8 ;  /* 0x0000000d02027211 */ /* 0x000fe400078f40ff */
[----:B------:R-:W-:Y:S02]  /*0110*/  ISETP.GE.AND P0, PT, R13, 0x4800, PT ;  /* 0x000048000d00780c */ /* 0x000fe40003f06270 */
[----:B------:R-:W-:-:S05]  /*0120*/  SHF.R.S32.HI R2, RZ, 0x8, R2 ;  /* 0x00000008ff027819 */ /* 0x000fca0000011402 */
[----:B------:R-:W-:-:S05]  /*0130*/  IMAD.HI R0, R2, 0x38e38e39, RZ ;  /* 0x38e38e3902007827 */ /* 0x000fca00078e02ff */
[----:B------:R-:W-:-:S04]  /*0140*/  SHF.R.U32.HI R3, RZ, 0x1f, R0 ;  /* 0x0000001fff037819 */ /* 0x000fc80000011600 */
[----:B------:R-:W-:Y:S02]  /*0150*/  LEA.HI.SX32 R3, R0, R3, 0x1e ;  /* 0x0000000300037211 */ /* 0x000fe400078ff2ff */
[----:B------:R-:W-:-:S03]  /*0160*/  MOV R0, RZ ;  /* 0x000000ff00007202 */ /* 0x000fc60000000f00 */
[----:B------:R-:W-:-:S04]  /*0170*/  IMAD R17, R3, -0x12, R2 ;  /* 0xffffffee03117824 */ /* 0x000fc800078e0202 */
[----:B--2---:R-:W-:-:S05]  /*0180*/  IMAD.WIDE R4, R17, 0x4, R4 ;  /* 0x0000000411047825 */ /* 0x004fca00078e0204 */
[----:B------:R-:W2:Y:S04]  /*0190*/  @!P0 LDG.E.EL R12, desc[UR4][R4.64] ;  /* 0x00000004040c8981 */ /* 0x000ea8000c2e1900 */
[----:B------:R1:W2:Y:S01]  /*01a0*/  @!P0 LDG.E.EL R0, desc[UR4][R4.64] ;  /* 0x0000000404008981 */ /* 0x0002a2000c2e1900 */
[----:B------:R-:W-:Y:S02]  /*01b0*/  CS2R R14, SRZ ;  /* 0x00000000000e7805 */ /* 0x000fe4000001ff00 */
[----:B------:R-:W-:Y:S01]  /*01c0*/  CS2R R2, SRZ ;  /* 0x0000000000027805 */ /* 0x000fe2000001ff00 */
[----:B----4-:R-:W-:-:S04]  /*01d0*/  IMAD.WIDE R22, R17, 0x4, R22 ;  /* 0x0000000411167825 */ /* 0x010fc800078e0216 */
[----:B-----5:R-:W-:Y:S01]  /*01e0*/  IMAD.WIDE R20, R13, 0x4, R20 ;  /* 0x000000040d147825 */ /* 0x020fe200078e0214 */
[----:B------:R-:W4:Y:S01]  /*01f0*/  @!P0 LDG.E.EL R14, desc[UR4][R22.64] ;  /* 0x00000004160e8981 */ /* 0x000f22000c2e1900 */
[----:B------:R-:W-:Y:S02]  /*0200*/  CS2R R18, SRZ ;  /* 0x0000000000127805 */ /* 0x000fe4000001ff00 */
[C---:B01----:R-:W-:Y:S01]  /*0210*/  IMAD.WIDE R4, R17.reuse, 0x4, R8 ;  /* 0x0000000411047825 */ /* 0x043fe200078e0208 */
[----:B------:R-:W4:Y:S03]  /*0220*/  @!P0 LDG.E.64 R2, desc[UR4][R20.64] ;  /* 0x0000000414028981 */ /* 0x000f26000c1e1b00 */
[----:B------:R-:W-:Y:S01]  /*0230*/  IMAD.WIDE R10, R17, 0x4, R10 ;  /* 0x00000004110a7825 */ /* 0x000fe200078e020a */
[----:B------:R-:W-:Y:S01]  /*0240*/  CS2R R16, SRZ ;  /* 0x0000000000107805 */ /* 0x000fe2000001ff00 */
[----:B------:R-:W5:Y:S01]  /*0250*/  @!P0 LDG.E.EL R15, desc[UR4][R22.64] ;  /* 0x00000004160f8981 */ /* 0x000f62000c2e1900 */
[----:B------:R-:W-:Y:S01]  /*0260*/  CS2R R8, SRZ ;  /* 0x0000000000087805 */ /* 0x000fe2000001ff00 */
[----:B---3--:R-:W-:-:S02]  /*0270*/  IMAD.WIDE R6, R13, 0x4, R6 ;  /* 0x000000040d067825 */ /* 0x008fc400078e0206 */
[----:B------:R-:W3:Y:S04]  /*0280*/  @!P0 LDG.E.EL R18, desc[UR4][R4.64] ;  /* 0x0000000404128981 */ /* 0x000ee8000c2e1900 */
[----:B------:R-:W3:Y:S04]  /*0290*/  @!P0 LDG.E.EL R17, desc[UR4][R10.64] ;  /* 0x000000040a118981 */ /* 0x000ee8000c2e1900 */
[----:B------:R0:W3:Y:S04]  /*02a0*/  @!P0 LDG.E.EL R19, desc[UR4][R4.64] ;  /* 0x0000000404138981 */ /* 0x0000e8000c2e1900 */
[----:B------:R-:W3:Y:S04]  /*02b0*/  @!P0 LDG.E.EL R16, desc[UR4][R10.64] ;  /* 0x000000040a108981 */ /* 0x000ee8000c2e1900 */
[----:B------:R1:W3:Y:S01]  /*02c0*/  @!P0 LDG.E.64 R8, desc[UR4][R6.64] ;  /* 0x0000000406088981 */ /* 0x0002e2000c1e1b00 */
[----:B0-----:R-:W0:Y:S01]  /*02d0*/  LDC.64 R4, c[0x0][0x240] ;  /* 0x00009000ff047b82 */ /* 0x001e220000000a00 */
[----:B-1----:R-:W-:Y:S01]  /*02e0*/  HFMA2.MMA R7, -RZ, RZ, 1.625, 0 ;  /* 0x3e800000ff077435 */ /* 0x002fe200000001ff */
[----:B0-----:R-:W-:-:S04]  /*02f0*/  IMAD.WIDE R4, R13, 0x4, R4 ;  /* 0x000000040d047825 */ /* 0x001fc800078e0204 */
[----:B--2---:R-:W-:Y:S01]  /*0300*/  FADD R12, R12, 9.9999997473787516356e-06 ;  /* 0x3727c5ac0c0c7421 */ /* 0x004fe20000000000 */
[----:B------:R-:W-:-:S03]  /*0310*/  FADD R0, R0, 9.9999997473787516356e-06 ;  /* 0x3727c5ac00007421 */ /* 0x000fc60000000000 */
[----:B------:R-:W0:Y:S08]  /*0320*/  MUFU.SQRT R21, R12 ;  /* 0x0000000c00157308 */ /* 0x000e300000002000 */
[----:B------:R-:W1:Y:S01]  /*0330*/  MUFU.SQRT R20, R0 ;  /* 0x0000000000147308 */ /* 0x000e620000002000 */
[C---:B0-----:R-:W-:Y:S02]  /*0340*/  FSETP.GT.AND P2, PT, R21.reuse, 8.50705917302346158658e+37, PT ;  /* 0x7e8000001500780b */ /* 0x041fe40003f44000 */
[----:B------:R-:W-:-:S02]  /*0350*/  FSETP.GEU.AND P4, PT, R21, 1.175494350822287508e-38, PT ;  /* 0x008000001500780b */ /* 0x000fc40003f8e000 */
[C---:B-1----:R-:W-:Y:S02]  /*0360*/  FSETP.GT.AND P1, PT, R20.reuse, 8.50705917302346158658e+37, PT ;  /* 0x7e8000001400780b */ /* 0x042fe40003f24000 */
[----:B------:R-:W-:-:S07]  /*0370*/  FSETP.GEU.AND P3, PT, R20, 1.175494350822287508e-38, PT ;  /* 0x008000001400780b */ /* 0x000fce0003f6e000 */
[----:B------:R-:W-:-:S04]  /*0380*/  @P2 FMUL R21, R21, 0.25 ;  /* 0x3e80000015152820 */ /* 0x000fc80000400000 */
[----:B------:R-:W-:Y:S01]  /*0390*/  @!P4 FMUL R21, R21, 16777216 ;  /* 0x4b8000001515c820 */ /* 0x000fe20000400000 */
[----:B------:R-:W-:-:S04]  /*03a0*/  @P1 FMUL R20, R20, 0.25 ;  /* 0x3e80000014141820 */ /* 0x000fc80000400000 */
[----:B------:R-:W-:Y:S01]  /*03b0*/  @!P3 FMUL R20, R20, 16777216 ;  /* 0x4b8000001414b820 */ /* 0x000fe20000400000 */
[----:B------:R-:W0:Y:S01]  /*03c0*/  MUFU.RCP R21, R21 ;  /* 0x0000001500157308 */ /* 0x000e220000001000 */
[----:B------:R-:W-:-:S07]  /*03d0*/  FSEL R0, R7, 1, P2 ;  /* 0x3f80000007007808 */ /* 0x000fce0001000000 */
[----:B------:R-:W1:Y:S01]  /*03e0*/  MUFU.RCP R20, R20 ;  /* 0x0000001400147308 */ /* 0x000e620000001000 */
[----:B------:R-:W-:Y:S01]  /*03f0*/  FSEL R7, R7, 1, P1 ;  /* 0x3f80000007077808 */ /* 0x000fe20000800000 */
[----:B------:R-:W-:Y:S01]  /*0400*/  @!P4 FMUL R0, R0, 16777216 ;  /* 0x4b8000000000c820 */ /* 0x000fe20000400000 */
[----:B----4-:R-:W-:-:S03]  /*0410*/  FADD R3, -R14, R3 ;  /* 0x000000030e037221 */ /* 0x010fc60000000100 */
[----:B------:R-:W-:Y:S01]  /*0420*/  @!P3 FMUL R7, R7, 16777216 ;  /* 0x4b8000000707b820 */ /* 0x000fe20000400000 */
[----:B0-----:R-:W-:Y:S01]  /*0430*/  FMUL R0, R21, R0 ;  /* 0x0000000015007220 */ /* 0x001fe20000400000 */
[----:B-----5:R-:W-:-:S03]  /*0440*/  FADD R2, -R15, R2 ;  /* 0x000000020f027221 */ /* 0x020fc60000000100 */
[----:B------:R-:W-:Y:S01]  /*0450*/  FMUL R0, R3, R0 ;  /* 0x0000000003007220 */ /* 0x000fe20000400000 */
[----:B-1----:R-:W-:-:S03]  /*0460*/  FMUL R7, R20, R7 ;  /* 0x0000000714077220 */ /* 0x002fc60000400000 */
[----:B---3--:R-:W-:Y:S01]  /*0470*/  FFMA R0, R0, R18, R17 ;  /* 0x0000001200007223 */ /* 0x008fe20000000011 */
[----:B------:R-:W-:-:S04]  /*0480*/  FMUL R7, R2, R7 ;  /* 0x0000000702077220 */ /* 0x000fc80000400000 */
[C---:B------:R-:W-:Y:S01]  /*0490*/  FSETP.GEU.AND P2, PT, R0.reuse, -R9, PT ;  /* 0x800000090000720b */ /* 0x040fe20003f4e000 */
[----:B------:R-:W-:Y:S01]  /*04a0*/  FFMA R7, R7, R19, R16 ;  /* 0x0000001307077223 */ /* 0x000fe20000000010 */
[----:B------:R-:W-:-:S03]  /*04b0*/  FADD R9, R0, R9 ;  /* 0x0000000900097221 */ /* 0x000fc60000000000 */
[C---:B------:R-:W-:Y:S01]  /*04c0*/  FADD R0, R7.reuse, R8 ;  /* 0x0000000807007221 */ /* 0x040fe20000000000 */
[----:B------:R-:W-:Y:S02]  /*04d0*/  FSETP.GEU.AND P1, PT, R7, -R8, PT ;  /* 0x800000080700720b */ /* 0x000fe40003f2e000 */
[----:B------:R-:W-:Y:S02]  /*04e0*/  FSEL R9, R9, RZ, P2 ;  /* 0x000000ff09097208 */ /* 0x000fe40001000000 */
[----:B------:R-:W-:Y:S01]  /*04f0*/  FSEL R8, R0, RZ, P1 ;  /* 0x000000ff00087208 */ /* 0x000fe20000800000 */
[----:B------:R-:W-:Y:S08]  /*0500*/  @P0 EXIT ;  /* 0x000000000000094d */ /* 0x000ff00003800000 */
[----:B------:R-:W-:Y:S01]  /*0510*/  STG.E.64 desc[UR4][R4.64], R8 ;  /* 0x0000000804007986 */ /* 0x000fe2000c101b04 */
[----:B------:R-:W-:Y:S05]  /*0520*/  EXIT ;  /* 0x000000000000794d */ /* 0x000fea0003800000 */
.L_x_0:
[----:B------:R-:W-:-:S00]  /*0530*/  BRA `(.L_x_0) ;  /* 0xfffffffc00fc7947 */ /* 0x000fc0000383ffff */
[----:B------:R-:W-:-:S00]  /*0540*/  NOP ;  /* 0x0000000000007918 */ /* 0x000fc00000000000 */
        /* <DEDUP_REMOVED lines=11> */
.L_x_1:


//--------------------- .nv.global.init           --------------------------
	.section	.nv.global.init,"aw",@progbits
.nv.global.init:
	.type		_$_str,@object
	.size		_$_str,(_$_str_$_2 - _$_str)
_$_str:
        /*0000*/ 	.byte	0x5f, 0x5f, 0x43, 0x55, 0x44, 0x41, 0x5f, 0x46, 0x54, 0x5a, 0x00
	.type		_$_str_$_2,@object
	.size		_$_str_$_2,(.L_1 - _$_str_$_2)
_$_str_$_2:
        /*000b*/ 	.byte	0x5f, 0x5f, 0x43, 0x55, 0x44, 0x41, 0x5f, 0x50, 0x52, 0x45, 0x43, 0x5f, 0x53, 0x51, 0x52, 0x54
        /*001b*/ 	.byte	0x00
.L_1:


//--------------------- .nv.constant0.triton_poi_fused__native_batch_norm_legit_no_training_add_relu_6 --------------------------
	.section	.nv.constant0.triton_poi_fused__native_batch_norm_legit_no_training_add_relu_6,"a",@progbits
	.sectionflags	@""
	.align	4
.nv.constant0.triton_poi_fused__native_batch_norm_legit_no_training_add_relu_6:
	.zero		588
